//
// Generated by NVIDIA NVVM Compiler
//
// Compiler Build ID: CL-36424714
// Cuda compilation tools, release 13.0, V13.0.88
// Based on NVVM 20.0.0
//

.version 9.0
.target sm_100
.address_size 64

	// .globl	_Z22matrixVectorMultKernelPKfS0_Pfjj

.visible .entry _Z22matrixVectorMultKernelPKfS0_Pfjj(
	.param .u64 .ptr .align 1 _Z22matrixVectorMultKernelPKfS0_Pfjj_param_0,
	.param .u64 .ptr .align 1 _Z22matrixVectorMultKernelPKfS0_Pfjj_param_1,
	.param .u64 .ptr .align 1 _Z22matrixVectorMultKernelPKfS0_Pfjj_param_2,
	.param .u32 _Z22matrixVectorMultKernelPKfS0_Pfjj_param_3,
	.param .u32 _Z22matrixVectorMultKernelPKfS0_Pfjj_param_4
)
{
	.reg .pred 	%p<11>;
	.reg .b32 	%r<61>;
	.reg .b32 	%f<112>;
	.reg .b64 	%rd<78>;

	ld.param.u64 	%rd7, [_Z22matrixVectorMultKernelPKfS0_Pfjj_param_0];
	ld.param.u64 	%rd8, [_Z22matrixVectorMultKernelPKfS0_Pfjj_param_1];
	ld.param.u64 	%rd6, [_Z22matrixVectorMultKernelPKfS0_Pfjj_param_2];
	ld.param.u32 	%r21, [_Z22matrixVectorMultKernelPKfS0_Pfjj_param_3];
	ld.param.u32 	%r20, [_Z22matrixVectorMultKernelPKfS0_Pfjj_param_4];
	cvta.to.global.u64 	%rd1, %rd8;
	cvta.to.global.u64 	%rd2, %rd7;
	mov.u32 	%r22, %ctaid.x;
	mov.u32 	%r23, %ntid.x;
	mov.u32 	%r24, %tid.x;
	mad.lo.s32 	%r1, %r22, %r23, %r24;
	setp.ge.u32 	%p1, %r1, %r21;
	@%p1 bra 	$L__BB0_15;
	setp.eq.s32 	%p2, %r20, 0;
	mov.f32 	%f111, 0f00000000;
	@%p2 bra 	$L__BB0_14;
	mul.lo.s32 	%r2, %r20, %r1;
	and.b32  	%r3, %r20, 15;
	setp.lt.u32 	%p3, %r20, 16;
	mov.f32 	%f111, 0f00000000;
	mov.b32 	%r57, 0;
	@%p3 bra 	$L__BB0_5;
	and.b32  	%r57, %r20, -16;
	mov.f32 	%f111, 0f00000000;
	mov.b32 	%r55, 0;
$L__BB0_4:
	.pragma "nounroll";
	add.s32 	%r27, %r55, %r2;
	mul.wide.u32 	%rd9, %r27, 4;
	add.s64 	%rd10, %rd2, %rd9;
	ld.global.f32 	%f18, [%rd10];
	mul.wide.u32 	%rd11, %r55, 4;
	add.s64 	%rd12, %rd1, %rd11;
	ld.global.f32 	%f19, [%rd12];
	fma.rn.f32 	%f20, %f18, %f19, %f111;
	add.s32 	%r28, %r27, 1;
	mul.wide.u32 	%rd13, %r28, 4;
	add.s64 	%rd14, %rd2, %rd13;
	ld.global.f32 	%f21, [%rd14];
	ld.global.f32 	%f22, [%rd12+4];
	fma.rn.f32 	%f23, %f21, %f22, %f20;
	add.s32 	%r29, %r27, 2;
	mul.wide.u32 	%rd15, %r29, 4;
	add.s64 	%rd16, %rd2, %rd15;
	ld.global.f32 	%f24, [%rd16];
	ld.global.f32 	%f25, [%rd12+8];
	fma.rn.f32 	%f26, %f24, %f25, %f23;
	add.s32 	%r30, %r27, 3;
	mul.wide.u32 	%rd17, %r30, 4;
	add.s64 	%rd18, %rd2, %rd17;
	ld.global.f32 	%f27, [%rd18];
	ld.global.f32 	%f28, [%rd12+12];
	fma.rn.f32 	%f29, %f27, %f28, %f26;
	add.s32 	%r31, %r27, 4;
	mul.wide.u32 	%rd19, %r31, 4;
	add.s64 	%rd20, %rd2, %rd19;
	ld.global.f32 	%f30, [%rd20];
	ld.global.f32 	%f31, [%rd12+16];
	fma.rn.f32 	%f32, %f30, %f31, %f29;
	add.s32 	%r32, %r27, 5;
	mul.wide.u32 	%rd21, %r32, 4;
	add.s64 	%rd22, %rd2, %rd21;
	ld.global.f32 	%f33, [%rd22];
	ld.global.f32 	%f34, [%rd12+20];
	fma.rn.f32 	%f35, %f33, %f34, %f32;
	add.s32 	%r33, %r27, 6;
	mul.wide.u32 	%rd23, %r33, 4;
	add.s64 	%rd24, %rd2, %rd23;
	ld.global.f32 	%f36, [%rd24];
	ld.global.f32 	%f37, [%rd12+24];
	fma.rn.f32 	%f38, %f36, %f37, %f35;
	add.s32 	%r34, %r27, 7;
	mul.wide.u32 	%rd25, %r34, 4;
	add.s64 	%rd26, %rd2, %rd25;
	ld.global.f32 	%f39, [%rd26];
	ld.global.f32 	%f40, [%rd12+28];
	fma.rn.f32 	%f41, %f39, %f40, %f38;
	add.s32 	%r35, %r27, 8;
	mul.wide.u32 	%rd27, %r35, 4;
	add.s64 	%rd28, %rd2, %rd27;
	ld.global.f32 	%f42, [%rd28];
	ld.global.f32 	%f43, [%rd12+32];
	fma.rn.f32 	%f44, %f42, %f43, %f41;
	add.s32 	%r36, %r27, 9;
	mul.wide.u32 	%rd29, %r36, 4;
	add.s64 	%rd30, %rd2, %rd29;
	ld.global.f32 	%f45, [%rd30];
	ld.global.f32 	%f46, [%rd12+36];
	fma.rn.f32 	%f47, %f45, %f46, %f44;
	add.s32 	%r37, %r27, 10;
	mul.wide.u32 	%rd31, %r37, 4;
	add.s64 	%rd32, %rd2, %rd31;
	ld.global.f32 	%f48, [%rd32];
	ld.global.f32 	%f49, [%rd12+40];
	fma.rn.f32 	%f50, %f48, %f49, %f47;
	add.s32 	%r38, %r27, 11;
	mul.wide.u32 	%rd33, %r38, 4;
	add.s64 	%rd34, %rd2, %rd33;
	ld.global.f32 	%f51, [%rd34];
	ld.global.f32 	%f52, [%rd12+44];
	fma.rn.f32 	%f53, %f51, %f52, %f50;
	add.s32 	%r39, %r27, 12;
	mul.wide.u32 	%rd35, %r39, 4;
	add.s64 	%rd36, %rd2, %rd35;
	ld.global.f32 	%f54, [%rd36];
	ld.global.f32 	%f55, [%rd12+48];
	fma.rn.f32 	%f56, %f54, %f55, %f53;
	add.s32 	%r40, %r27, 13;
	mul.wide.u32 	%rd37, %r40, 4;
	add.s64 	%rd38, %rd2, %rd37;
	ld.global.f32 	%f57, [%rd38];
	ld.global.f32 	%f58, [%rd12+52];
	fma.rn.f32 	%f59, %f57, %f58, %f56;
	add.s32 	%r41, %r27, 14;
	mul.wide.u32 	%rd39, %r41, 4;
	add.s64 	%rd40, %rd2, %rd39;
	ld.global.f32 	%f60, [%rd40];
	ld.global.f32 	%f61, [%rd12+56];
	fma.rn.f32 	%f62, %f60, %f61, %f59;
	add.s32 	%r42, %r27, 15;
	mul.wide.u32 	%rd41, %r42, 4;
	add.s64 	%rd42, %rd2, %rd41;
	ld.global.f32 	%f63, [%rd42];
	ld.global.f32 	%f64, [%rd12+60];
	fma.rn.f32 	%f111, %f63, %f64, %f62;
	add.s32 	%r55, %r55, 16;
	setp.ne.s32 	%p4, %r55, %r57;
	@%p4 bra 	$L__BB0_4;
$L__BB0_5:
	setp.eq.s32 	%p5, %r3, 0;
	@%p5 bra 	$L__BB0_14;
	and.b32  	%r8, %r20, 7;
	setp.lt.u32 	%p6, %r3, 8;
	@%p6 bra 	$L__BB0_8;
	add.s32 	%r43, %r57, %r2;
	mul.wide.u32 	%rd43, %r43, 4;
	add.s64 	%rd44, %rd2, %rd43;
	ld.global.f32 	%f66, [%rd44];
	mul.wide.u32 	%rd45, %r57, 4;
	add.s64 	%rd46, %rd1, %rd45;
	ld.global.f32 	%f67, [%rd46];
	fma.rn.f32 	%f68, %f66, %f67, %f111;
	add.s32 	%r44, %r43, 1;
	mul.wide.u32 	%rd47, %r44, 4;
	add.s64 	%rd48, %rd2, %rd47;
	ld.global.f32 	%f69, [%rd48];
	ld.global.f32 	%f70, [%rd46+4];
	fma.rn.f32 	%f71, %f69, %f70, %f68;
	add.s32 	%r45, %r43, 2;
	mul.wide.u32 	%rd49, %r45, 4;
	add.s64 	%rd50, %rd2, %rd49;
	ld.global.f32 	%f72, [%rd50];
	ld.global.f32 	%f73, [%rd46+8];
	fma.rn.f32 	%f74, %f72, %f73, %f71;
	add.s32 	%r46, %r43, 3;
	mul.wide.u32 	%rd51, %r46, 4;
	add.s64 	%rd52, %rd2, %rd51;
	ld.global.f32 	%f75, [%rd52];
	ld.global.f32 	%f76, [%rd46+12];
	fma.rn.f32 	%f77, %f75, %f76, %f74;
	add.s32 	%r47, %r43, 4;
	mul.wide.u32 	%rd53, %r47, 4;
	add.s64 	%rd54, %rd2, %rd53;
	ld.global.f32 	%f78, [%rd54];
	ld.global.f32 	%f79, [%rd46+16];
	fma.rn.f32 	%f80, %f78, %f79, %f77;
	add.s32 	%r48, %r43, 5;
	mul.wide.u32 	%rd55, %r48, 4;
	add.s64 	%rd56, %rd2, %rd55;
	ld.global.f32 	%f81, [%rd56];
	ld.global.f32 	%f82, [%rd46+20];
	fma.rn.f32 	%f83, %f81, %f82, %f80;
	add.s32 	%r49, %r43, 6;
	mul.wide.u32 	%rd57, %r49, 4;
	add.s64 	%rd58, %rd2, %rd57;
	ld.global.f32 	%f84, [%rd58];
	ld.global.f32 	%f85, [%rd46+24];
	fma.rn.f32 	%f86, %f84, %f85, %f83;
	add.s32 	%r50, %r43, 7;
	mul.wide.u32 	%rd59, %r50, 4;
	add.s64 	%rd60, %rd2, %rd59;
	ld.global.f32 	%f87, [%rd60];
	ld.global.f32 	%f88, [%rd46+28];
	fma.rn.f32 	%f111, %f87, %f88, %f86;
	add.s32 	%r57, %r57, 8;
$L__BB0_8:
	setp.eq.s32 	%p7, %r8, 0;
	@%p7 bra 	$L__BB0_14;
	and.b32  	%r11, %r20, 3;
	setp.lt.u32 	%p8, %r8, 4;
	@%p8 bra 	$L__BB0_11;
	add.s32 	%r51, %r57, %r2;
	mul.wide.u32 	%rd61, %r51, 4;
	add.s64 	%rd62, %rd2, %rd61;
	ld.global.f32 	%f90, [%rd62];
	mul.wide.u32 	%rd63, %r57, 4;
	add.s64 	%rd64, %rd1, %rd63;
	ld.global.f32 	%f91, [%rd64];
	fma.rn.f32 	%f92, %f90, %f91, %f111;
	add.s32 	%r52, %r51, 1;
	mul.wide.u32 	%rd65, %r52, 4;
	add.s64 	%rd66, %rd2, %rd65;
	ld.global.f32 	%f93, [%rd66];
	ld.global.f32 	%f94, [%rd64+4];
	fma.rn.f32 	%f95, %f93, %f94, %f92;
	add.s32 	%r53, %r51, 2;
	mul.wide.u32 	%rd67, %r53, 4;
	add.s64 	%rd68, %rd2, %rd67;
	ld.global.f32 	%f96, [%rd68];
	ld.global.f32 	%f97, [%rd64+8];
	fma.rn.f32 	%f98, %f96, %f97, %f95;
	add.s32 	%r54, %r51, 3;
	mul.wide.u32 	%rd69, %r54, 4;
	add.s64 	%rd70, %rd2, %rd69;
	ld.global.f32 	%f99, [%rd70];
	ld.global.f32 	%f100, [%rd64+12];
	fma.rn.f32 	%f111, %f99, %f100, %f98;
	add.s32 	%r57, %r57, 4;
$L__BB0_11:
	setp.eq.s32 	%p9, %r11, 0;
	@%p9 bra 	$L__BB0_14;
	mul.wide.u32 	%rd71, %r57, 4;
	add.s64 	%rd77, %rd1, %rd71;
	add.s32 	%r60, %r57, %r2;
	neg.s32 	%r59, %r11;
$L__BB0_13:
	.pragma "nounroll";
	mul.wide.u32 	%rd72, %r60, 4;
	add.s64 	%rd73, %rd2, %rd72;
	ld.global.f32 	%f101, [%rd73];
	ld.global.f32 	%f102, [%rd77];
	fma.rn.f32 	%f111, %f101, %f102, %f111;
	add.s64 	%rd77, %rd77, 4;
	add.s32 	%r60, %r60, 1;
	add.s32 	%r59, %r59, 1;
	setp.ne.s32 	%p10, %r59, 0;
	@%p10 bra 	$L__BB0_13;
$L__BB0_14:
	cvta.to.global.u64 	%rd74, %rd6;
	mul.wide.u32 	%rd75, %r1, 4;
	add.s64 	%rd76, %rd74, %rd75;
	st.global.f32 	[%rd76], %f111;
$L__BB0_15:
	ret;

}


// ===== COMPILED SASS (sm_100) =====

	.target	sm_100

	.elftype	@"ET_EXEC"


//--------------------- .note.nv.tkinfo           --------------------------
	.section	.note.nv.tkinfo,"",@"SHT_NOTE"
	.sectionflags	@"SHF_NOTE_NV_TKINFO"
	.tkinfo
        /*0018*/ 	.word	0x00000002
        /*0030*/ 	.string	""
        /*0030*/ 	.string	"ptxas"
        /*0030*/ 	.string	"Cuda compilation tools, release 13.0, V13.0.88"
        /*0030*/ 	.string	"Build cuda_13.0.r13.0/compiler.36424714_0"
        /*0030*/ 	.string	"-arch sm_100 -m 64 "



//--------------------- .note.nv.cuinfo           --------------------------
	.section	.note.nv.cuinfo,"",@"SHT_NOTE"
	.sectionflags	@"SHF_NOTE_NV_CUINFO"
        /*0018*/ 	.short	0x0002
        /*001a*/ 	.short	0x0064
        /*001c*/ 	.short	0x0082
	.zero		2


//--------------------- .nv.info                  --------------------------
	.section	.nv.info,"",@"SHT_CUDA_INFO"
	.align	4


	//----- nvinfo : EIATTR_REGCOUNT
	.align		4
        /*0000*/ 	.byte	0x04, 0x2f
        /*0002*/ 	.short	(.L_1 - .L_0)
	.align		4
.L_0:
        /*0004*/ 	.word	index@(_Z22matrixVectorMultKernelPKfS0_Pfjj)
        /*0008*/ 	.word	0x00000020


	//----- nvinfo : EIATTR_FRAME_SIZE
	.align		4
.L_1:
        /*000c*/ 	.byte	0x04, 0x11
        /*000e*/ 	.short	(.L_3 - .L_2)
	.align		4
.L_2:
        /*0010*/ 	.word	index@(_Z22matrixVectorMultKernelPKfS0_Pfjj)
        /*0014*/ 	.word	0x00000000


	//----- nvinfo : EIATTR_MIN_STACK_SIZE
	.align		4
.L_3:
        /*0018*/ 	.byte	0x04, 0x12
        /*001a*/ 	.short	(.L_5 - .L_4)
	.align		4
.L_4:
        /*001c*/ 	.word	index@(_Z22matrixVectorMultKernelPKfS0_Pfjj)
        /*0020*/ 	.word	0x00000000
.L_5:


//--------------------- .nv.compat                --------------------------
	.section	.nv.compat,"",@"SHT_CUDA_COMPAT_INFO"
	.align	4
        /*0000*/ 	.byte	0x02, 0x09, 0x00, 0x00, 0x02, 0x02, 0x01, 0x00, 0x02, 0x05, 0x05, 0x00, 0x03, 0x07, 0x01, 0x01
        /*0010*/ 	.byte	0x02, 0x03, 0x00, 0x00, 0x02, 0x06, 0x01, 0x00, 0x04, 0x0b, 0x08, 0x00, 0x09, 0x00, 0x00, 0x00
        /*0020*/ 	.byte	0x00, 0x00, 0x00, 0x00


//--------------------- .nv.info._Z22matrixVectorMultKernelPKfS0_Pfjj --------------------------
	.section	.nv.info._Z22matrixVectorMultKernelPKfS0_Pfjj,"",@"SHT_CUDA_INFO"
	.sectionflags	@""
	.align	4


	//----- nvinfo : EIATTR_CUDA_API_VERSION
	.align		4
        /*0000*/ 	.byte	0x04, 0x37
        /*0002*/ 	.short	(.L_7 - .L_6)
.L_6:
        /*0004*/ 	.word	0x00000082


	//----- nvinfo : EIATTR_KPARAM_INFO
	.align		4
.L_7:
        /*0008*/ 	.byte	0x04, 0x17
        /*000a*/ 	.short	(.L_9 - .L_8)
.L_8:
        /*000c*/ 	.word	0x00000000
        /*0010*/ 	.short	0x0004
        /*0012*/ 	.short	0x001c
        /*0014*/ 	.byte	0x00, 0xf0, 0x11, 0x00


	//----- nvinfo : EIATTR_KPARAM_INFO
	.align		4
.L_9:
        /*0018*/ 	.byte	0x04, 0x17
        /*001a*/ 	.short	(.L_11 - .L_10)
.L_10:
        /*001c*/ 	.word	0x00000000
        /*0020*/ 	.short	0x0003
        /*0022*/ 	.short	0x0018
        /*0024*/ 	.byte	0x00, 0xf0, 0x11, 0x00


	//----- nvinfo : EIATTR_KPARAM_INFO
	.align		4
.L_11:
        /*0028*/ 	.byte	0x04, 0x17
        /*002a*/ 	.short	(.L_13 - .L_12)
.L_12:
        /*002c*/ 	.word	0x00000000
        /*0030*/ 	.short	0x0002
        /*0032*/ 	.short	0x0010
        /*0034*/ 	.byte	0x00, 0xf5, 0x21, 0x00


	//----- nvinfo : EIATTR_KPARAM_INFO
	.align		4
.L_13:
        /*0038*/ 	.byte	0x04, 0x17
        /*003a*/ 	.short	(.L_15 - .L_14)
.L_14:
        /*003c*/ 	.word	0x00000000
        /*0040*/ 	.short	0x0001
        /*0042*/ 	.short	0x0008
        /*0044*/ 	.byte	0x00, 0xf5, 0x21, 0x00


	//----- nvinfo : EIATTR_KPARAM_INFO
	.align		4
.L_15:
        /*0048*/ 	.byte	0x04, 0x17
        /*004a*/ 	.short	(.L_17 - .L_16)
.L_16:
        /*004c*/ 	.word	0x00000000
        /*0050*/ 	.short	0x0000
        /*0052*/ 	.short	0x0000
        /*0054*/ 	.byte	0x00, 0xf5, 0x21, 0x00


	//----- nvinfo : EIATTR_SPARSE_MMA_MASK
	.align		4
.L_17:
        /*0058*/ 	.byte	0x03, 0x50
        /*005a*/ 	.short	0x0000


	//----- nvinfo : EIATTR_MAXREG_COUNT
	.align		4
        /*005c*/ 	.byte	0x03, 0x1b
        /*005e*/ 	.short	0x00ff


	//----- nvinfo : EIATTR_MERCURY_ISA_VERSION
	.align		4
        /*0060*/ 	.byte	0x03, 0x5f
        /*0062*/ 	.short	0x0101


	//----- nvinfo : EIATTR_VRC_CTA_INIT_COUNT
	.align		4
        /*0064*/ 	.byte	0x02, 0x4a
	.zero		1
	.zero		1


	//----- nvinfo : EIATTR_EXIT_INSTR_OFFSETS
	.align		4
        /*0068*/ 	.byte	0x04, 0x1c
        /*006a*/ 	.short	(.L_19 - .L_18)


	//   ....[0]....
.L_18:
        /*006c*/ 	.word	0x00000070


	//   ....[1]....
        /*0070*/ 	.word	0x00000d20


	//----- nvinfo : EIATTR_CBANK_PARAM_SIZE
	.align		4
.L_19:
        /*0074*/ 	.byte	0x03, 0x19
        /*0076*/ 	.short	0x0020


	//----- nvinfo : EIATTR_PARAM_CBANK
	.align		4
        /*0078*/ 	.byte	0x04, 0x0a
        /*007a*/ 	.short	(.L_21 - .L_20)
	.align		4
.L_20:
        /*007c*/ 	.word	index@(.nv.constant0._Z22matrixVectorMultKernelPKfS0_Pfjj)
        /*0080*/ 	.short	0x0380
        /*0082*/ 	.short	0x0020


	//----- nvinfo : EIATTR_SW_WAR
	.align		4
.L_21:
        /*0084*/ 	.byte	0x04, 0x36
        /*0086*/ 	.short	(.L_23 - .L_22)
.L_22:
        /*0088*/ 	.word	0x00000008
.L_23:


//--------------------- .nv.callgraph             --------------------------
	.section	.nv.callgraph,"",@"SHT_CUDA_CALLGRAPH"
	.align	4
	.sectionentsize	8
	.align		4
        /*0000*/ 	.word	0x00000000
	.align		4
        /*0004*/ 	.word	0xffffffff
	.align		4
        /*0008*/ 	.word	0x00000000
	.align		4
        /*000c*/ 	.word	0xfffffffe
	.align		4
        /*0010*/ 	.word	0x00000000
	.align		4
        /*0014*/ 	.word	0xfffffffd
	.align		4
        /*0018*/ 	.word	0x00000000
	.align		4
        /*001c*/ 	.word	0xfffffffc


//--------------------- .text._Z22matrixVectorMultKernelPKfS0_Pfjj --------------------------
	.section	.text._Z22matrixVectorMultKernelPKfS0_Pfjj,"ax",@progbits
	.align	128
        .global         _Z22matrixVectorMultKernelPKfS0_Pfjj
        .type           _Z22matrixVectorMultKernelPKfS0_Pfjj,@function
        .size           _Z22matrixVectorMultKernelPKfS0_Pfjj,(.L_x_7 - _Z22matrixVectorMultKernelPKfS0_Pfjj)
        .other          _Z22matrixVectorMultKernelPKfS0_Pfjj,@"STO_CUDA_ENTRY STV_DEFAULT"
_Z22matrixVectorMultKernelPKfS0_Pfjj:
.text._Z22matrixVectorMultKernelPKfS0_Pfjj:
[----:B------:R-:W-:Y:S01]  /*0000*/  LDC R1, c[0x0][0x37c] ;  /* 0x0000df00ff017b82 */ /* 0x000fe20000000800 */
[----:B------:R-:W0:Y:S07]  /*0010*/  S2R R3, SR_TID.X ;  /* 0x0000000000037919 */ /* 0x000e2e0000002100 */
[----:B------:R-:W0:Y:S01]  /*0020*/  S2UR UR4, SR_CTAID.X ;  /* 0x00000000000479c3 */ /* 0x000e220000002500 */
[----:B------:R-:W1:Y:S07]  /*0030*/  LDCU UR5, c[0x0][0x398] ;  /* 0x00007300ff0577ac */ /* 0x000e6e0008000800 */
[----:B------:R-:W0:Y:S02]  /*0040*/  LDC R14, c[0x0][0x360] ;  /* 0x0000d800ff0e7b82 */ /* 0x000e240000000800 */
[----:B0-----:R-:W-:-:S05]  /*0050*/  IMAD R14, R14, UR4, R3 ;  /* 0x000000040e0e7c24 */ /* 0x001fca000f8e0203 */
[----:B-1----:R-:W-:-:S13]  /*0060*/  ISETP.GE.U32.AND P0, PT, R14, UR5, PT ;  /* 0x000000050e007c0c */ /* 0x002fda000bf06070 */
[----:B------:R-:W-:Y:S05]  /*0070*/  @P0 EXIT ;  /* 0x000000000000094d */ /* 0x000fea0003800000 */
[----:B------:R-:W0:Y:S01]  /*0080*/  LDCU UR8, c[0x0][0x39c] ;  /* 0x00007380ff0877ac */ /* 0x000e220008000800 */
[----:B------:R-:W-:Y:S01]  /*0090*/  HFMA2 R0, -RZ, RZ, 0, 0 ;  /* 0x00000000ff007431 */ /* 0x000fe200000001ff */
[----:B------:R-:W1:Y:S01]  /*00a0*/  LDCU.64 UR6, c[0x0][0x358] ;  /* 0x00006b00ff0677ac */ /* 0x000e620008000a00 */
[----:B0-----:R-:W-:-:S09]  /*00b0*/  UISETP.NE.AND UP0, UPT, UR8, URZ, UPT ;  /* 0x000000ff0800728c */ /* 0x001fd2000bf05270 */
[----:B-1----:R-:W-:Y:S05]  /*00c0*/  BRA.U !UP0, `(.L_x_0) ;  /* 0x0000000d08087547 */ /* 0x002fea000b800000 */
[----:B------:R-:W-:Y:S01]  /*00d0*/  UISETP.GE.U32.AND UP0, UPT, UR8, 0x10, UPT ;  /* 0x000000100800788c */ /* 0x000fe2000bf06070 */
[----:B------:R-:W-:Y:S01]  /*00e0*/  MOV R0, RZ ;  /* 0x000000ff00007202 */ /* 0x000fe20000000f00 */
[----:B------:R-:W-:Y:S01]  /*00f0*/  ULOP3.LUT UR4, UR8, 0xf, URZ, 0xc0, !UPT ;  /* 0x0000000f08047892 */ /* 0x000fe2000f8ec0ff */
[----:B------:R-:W-:-:S03]  /*0100*/  MOV R17, RZ ;  /* 0x000000ff00117202 */ /* 0x000fc60000000f00 */
[----:B------:R-:W-:-:S03]  /*0110*/  UISETP.NE.AND UP1, UPT, UR4, URZ, UPT ;  /* 0x000000ff0400728c */ /* 0x000fc6000bf25270 */
[----:B------:R-:W-:Y:S08]  /*0120*/  BRA.U !UP0, `(.L_x_1) ;  /* 0x0000000508687547 */ /* 0x000ff0000b800000 */
[----:B------:R-:W-:Y:S01]  /*0130*/  ULOP3.LUT UR5, UR8, 0xfffffff0, URZ, 0xc0, !UPT ;  /* 0xfffffff008057892 */ /* 0x000fe2000f8ec0ff */
[----:B------:R-:W-:Y:S01]  /*0140*/  HFMA2 R15, -RZ, RZ, 0, 0 ;  /* 0x00000000ff0f7431 */ /* 0x000fe200000001ff */
[----:B------:R-:W-:-:S04]  /*0150*/  MOV R0, RZ ;  /* 0x000000ff00007202 */ /* 0x000fc80000000f00 */
[----:B------:R-:W-:-:S07]  /*0160*/  MOV R17, UR5 ;  /* 0x0000000500117c02 */ /* 0x000fce0008000f00 */
.L_x_2:
[----:B------:R-:W0:Y:S01]  /*0170*/  LDC.64 R6, c[0x0][0x380] ;  /* 0x0000e000ff067b82 */ /* 0x000e220000000a00 */
[----:B------:R-:W-:-:S05]  /*0180*/  IMAD R21, R14, UR8, R15 ;  /* 0x000000080e157c24 */ /* 0x000fca000f8e020f */
[C---:B------:R-:W-:Y:S02]  /*0190*/  IADD3 R13, PT, PT, R21.reuse, 0x1, RZ ;  /* 0x00000001150d7810 */ /* 0x040fe40007ffe0ff */
[----:B------:R-:W1:Y:S01]  /*01a0*/  LDC.64 R4, c[0x0][0x388] ;  /* 0x0000e200ff047b82 */ /* 0x000e620000000a00 */
[C---:B------:R-:W-:Y:S02]  /*01b0*/  IADD3 R11, PT, PT, R21.reuse, 0x2, RZ ;  /* 0x00000002150b7810 */ /* 0x040fe40007ffe0ff */
[C---:B------:R-:W-:Y:S01]  /*01c0*/  IADD3 R9, PT, PT, R21.reuse, 0x3, RZ ;  /* 0x0000000315097810 */ /* 0x040fe20007ffe0ff */
[----:B0-----:R-:W-:-:S04]  /*01d0*/  IMAD.WIDE.U32 R28, R21, 0x4, R6 ;  /* 0x00000004151c7825 */ /* 0x001fc800078e0006 */
[----:B------:R-:W-:Y:S02]  /*01e0*/  IMAD.WIDE.U32 R12, R13, 0x4, R6 ;  /* 0x000000040d0c7825 */ /* 0x000fe400078e0006 */
[----:B------:R-:W2:Y:S02]  /*01f0*/  LDG.E R28, desc[UR6][R28.64] ;  /* 0x000000061c1c7981 */ /* 0x000ea4000c1e1900 */
[----:B-1----:R-:W-:Y:S02]  /*0200*/  IMAD.WIDE.U32 R4, R15, 0x4, R4 ;  /* 0x000000040f047825 */ /* 0x002fe400078e0004 */
[----:B------:R0:W3:Y:S04]  /*0210*/  LDG.E R2, desc[UR6][R12.64] ;  /* 0x000000060c027981 */ /* 0x0000e8000c1e1900 */
[----:B------:R-:W2:Y:S01]  /*0220*/  LDG.E R3, desc[UR6][R4.64] ;  /* 0x0000000604037981 */ /* 0x000ea2000c1e1900 */
[----:B------:R-:W-:Y:S01]  /*0230*/  IMAD.WIDE.U32 R10, R11, 0x4, R6 ;  /* 0x000000040b0a7825 */ /* 0x000fe200078e0006 */
[----:B------:R-:W-:-:S02]  /*0240*/  IADD3 R23, PT, PT, R21, 0x4, RZ ;  /* 0x0000000415177810 */ /* 0x000fc40007ffe0ff */
[----:B------:R-:W3:Y:S01]  /*0250*/  LDG.E R26, desc[UR6][R4.64+0x4] ;  /* 0x00000406041a7981 */ /* 0x000ee2000c1e1900 */
[----:B------:R-:W-:Y:S01]  /*0260*/  IMAD.WIDE.U32 R8, R9, 0x4, R6 ;  /* 0x0000000409087825 */ /* 0x000fe200078e0006 */
[C---:B------:R-:W-:Y:S02]  /*0270*/  IADD3 R25, PT, PT, R21.reuse, 0x5, RZ ;  /* 0x0000000515197810 */ /* 0x040fe40007ffe0ff */
[----:B------:R1:W4:Y:S04]  /*0280*/  LDG.E R19, desc[UR6][R10.64] ;  /* 0x000000060a137981 */ /* 0x000328000c1e1900 */
[----:B------:R-:W4:Y:S01]  /*0290*/  LDG.E R16, desc[UR6][R4.64+0x8] ;  /* 0x0000080604107981 */ /* 0x000f22000c1e1900 */
[----:B0-----:R-:W-:-:S03]  /*02a0*/  IADD3 R13, PT, PT, R21, 0x6, RZ ;  /* 0x00000006150d7810 */ /* 0x001fc60007ffe0ff */
[----:B------:R-:W5:Y:S01]  /*02b0*/  LDG.E R18, desc[UR6][R4.64+0xc] ;  /* 0x00000c0604127981 */ /* 0x000f62000c1e1900 */
[----:B-1----:R-:W-:-:S03]  /*02c0*/  IMAD.WIDE.U32 R10, R23, 0x4, R6 ;  /* 0x00000004170a7825 */ /* 0x002fc600078e0006 */
[----:B------:R0:W5:Y:S04]  /*02d0*/  LDG.E R23, desc[UR6][R8.64] ;  /* 0x0000000608177981 */ /* 0x000168000c1e1900 */
[----:B------:R-:W5:Y:S01]  /*02e0*/  LDG.E R20, desc[UR6][R4.64+0x10] ;  /* 0x0000100604147981 */ /* 0x000f62000c1e1900 */
[----:B------:R-:W-:-:S03]  /*02f0*/  IMAD.WIDE.U32 R12, R13, 0x4, R6 ;  /* 0x000000040d0c7825 */ /* 0x000fc600078e0006 */
[----:B------:R-:W5:Y:S01]  /*0300*/  LDG.E R27, desc[UR6][R4.64+0x14] ;  /* 0x00001406041b7981 */ /* 0x000f62000c1e1900 */
[----:B0-----:R-:W-:-:S03]  /*0310*/  IMAD.WIDE.U32 R8, R25, 0x4, R6 ;  /* 0x0000000419087825 */ /* 0x001fc600078e0006 */
[----:B------:R-:W5:Y:S04]  /*0320*/  LDG.E R25, desc[UR6][R10.64] ;  /* 0x000000060a197981 */ /* 0x000f68000c1e1900 */
[----:B------:R-:W5:Y:S04]  /*0330*/  LDG.E R22, desc[UR6][R8.64] ;  /* 0x0000000608167981 */ /* 0x000f68000c1e1900 */
[----:B------:R0:W5:Y:S04]  /*0340*/  LDG.E R24, desc[UR6][R12.64] ;  /* 0x000000060c187981 */ /* 0x000168000c1e1900 */
[----:B------:R-:W5:Y:S01]  /*0350*/  LDG.E R29, desc[UR6][R4.64+0x18] ;  /* 0x00001806041d7981 */ /* 0x000f62000c1e1900 */
[----:B0-----:R-:W-:-:S05]  /*0360*/  IADD3 R13, PT, PT, R21, 0xa, RZ ;  /* 0x0000000a150d7810 */ /* 0x001fca0007ffe0ff */
[----:B------:R-:W-:-:S04]  /*0370*/  IMAD.WIDE.U32 R12, R13, 0x4, R6 ;  /* 0x000000040d0c7825 */ /* 0x000fc800078e0006 */
[----:B--2---:R-:W-:Y:S01]  /*0380*/  FFMA R3, R28, R3, R0 ;  /* 0x000000031c037223 */ /* 0x004fe20000000000 */
[C---:B------:R-:W-:Y:S02]  /*0390*/  IADD3 R0, PT, PT, R21.reuse, 0x7, RZ ;  /* 0x0000000715007810 */ /* 0x040fe40007ffe0ff */
[----:B------:R-:W-:Y:S01]  /*03a0*/  IADD3 R28, PT, PT, R21, 0x8, RZ ;  /* 0x00000008151c7810 */ /* 0x000fe20007ffe0ff */
[----:B---3--:R-:W-:Y:S02]  /*03b0*/  FFMA R26, R2, R26, R3 ;  /* 0x0000001a021a7223 */ /* 0x008fe40000000003 */
[----:B------:R-:W-:-:S04]  /*03c0*/  IMAD.WIDE.U32 R2, R0, 0x4, R6 ;  /* 0x0000000400027825 */ /* 0x000fc800078e0006 */
[----:B------:R-:W-:Y:S01]  /*03d0*/  IMAD.WIDE.U32 R10, R28, 0x4, R6 ;  /* 0x000000041c0a7825 */ /* 0x000fe200078e0006 */
[----:B------:R-:W-:-:S03]  /*03e0*/  IADD3 R28, PT, PT, R21, 0x9, RZ ;  /* 0x00000009151c7810 */ /* 0x000fc60007ffe0ff */
[----:B----4-:R-:W-:Y:S01]  /*03f0*/  FFMA R26, R19, R16, R26 ;  /* 0x00000010131a7223 */ /* 0x010fe2000000001a */
[----:B------:R0:W2:Y:S04]  /*0400*/  LDG.E R0, desc[UR6][R2.64] ;  /* 0x0000000602007981 */ /* 0x0000a8000c1e1900 */
[----:B------:R-:W2:Y:S01]  /*0410*/  LDG.E R19, desc[UR6][R4.64+0x1c] ;  /* 0x00001c0604137981 */ /* 0x000ea2000c1e1900 */
[----:B------:R-:W-:-:S04]  /*0420*/  IMAD.WIDE.U32 R8, R28, 0x4, R6 ;  /* 0x000000041c087825 */ /* 0x000fc800078e0006 */
[----:B-----5:R-:W-:Y:S01]  /*0430*/  FFMA R18, R23, R18, R26 ;  /* 0x0000001217127223 */ /* 0x020fe2000000001a */
[----:B------:R-:W3:Y:S01]  /*0440*/  LDG.E R10, desc[UR6][R10.64] ;  /* 0x000000060a0a7981 */ /* 0x000ee2000c1e1900 */
[----:B------:R-:W-:-:S03]  /*0450*/  IADD3 R28, PT, PT, R21, 0xb, RZ ;  /* 0x0000000b151c7810 */ /* 0x000fc60007ffe0ff */
[----:B------:R-:W3:Y:S01]  /*0460*/  LDG.E R23, desc[UR6][R4.64+0x20] ;  /* 0x0000200604177981 */ /* 0x000ee2000c1e1900 */
[----:B------:R-:W-:-:S03]  /*0470*/  IADD3 R26, PT, PT, R21, 0xc, RZ ;  /* 0x0000000c151a7810 */ /* 0x000fc60007ffe0ff */
[----:B------:R1:W4:Y:S01]  /*0480*/  LDG.E R16, desc[UR6][R8.64] ;  /* 0x0000000608107981 */ /* 0x000322000c1e1900 */
[----:B------:R-:W-:-:S03]  /*0490*/  FFMA R20, R25, R20, R18 ;  /* 0x0000001419147223 */ /* 0x000fc60000000012 */
[----:B------:R5:W4:Y:S01]  /*04a0*/  LDG.E R11, desc[UR6][R12.64] ;  /* 0x000000060c0b7981 */ /* 0x000b22000c1e1900 */
[----:B0-----:R-:W-:-:S03]  /*04b0*/  IMAD.WIDE.U32 R2, R28, 0x4, R6 ;  /* 0x000000041c027825 */ /* 0x001fc600078e0006 */
[----:B------:R-:W4:Y:S01]  /*04c0*/  LDG.E R25, desc[UR6][R4.64+0x24] ;  /* 0x0000240604197981 */ /* 0x000f22000c1e1900 */
[----:B------:R-:W-:Y:S01]  /*04d0*/  FFMA R27, R22, R27, R20 ;  /* 0x0000001b161b7223 */ /* 0x000fe20000000014 */
[----:B------:R-:W-:Y:S02]  /*04e0*/  IADD3 R22, PT, PT, R21, 0xd, RZ ;  /* 0x0000000d15167810 */ /* 0x000fe40007ffe0ff */
[----:B------:R-:W4:Y:S01]  /*04f0*/  LDG.E R20, desc[UR6][R4.64+0x28] ;  /* 0x0000280604147981 */ /* 0x000f22000c1e1900 */
[----:B-1----:R-:W-:-:S04]  /*0500*/  IMAD.WIDE.U32 R8, R26, 0x4, R6 ;  /* 0x000000041a087825 */ /* 0x002fc800078e0006 */
[----:B------:R-:W-:Y:S01]  /*0510*/  FFMA R29, R24, R29, R27 ;  /* 0x0000001d181d7223 */ /* 0x000fe2000000001b */
[----:B------:R0:W4:Y:S01]  /*0520*/  LDG.E R18, desc[UR6][R2.64] ;  /* 0x0000000602127981 */ /* 0x000122000c1e1900 */
[C---:B------:R-:W-:Y:S01]  /*0530*/  IADD3 R24, PT, PT, R21.reuse, 0xe, RZ ;  /* 0x0000000e15187810 */ /* 0x040fe20007ffe0ff */
[----:B-----5:R-:W-:Y:S02]  /*0540*/  IMAD.WIDE.U32 R12, R22, 0x4, R6 ;  /* 0x00000004160c7825 */ /* 0x020fe400078e0006 */
[----:B------:R-:W5:Y:S01]  /*0550*/  LDG.E R27, desc[UR6][R4.64+0x2c] ;  /* 0x00002c06041b7981 */ /* 0x000f62000c1e1900 */
[----:B------:R-:W-:-:S03]  /*0560*/  IADD3 R26, PT, PT, R21, 0xf, RZ ;  /* 0x0000000f151a7810 */ /* 0x000fc60007ffe0ff */
[----:B------:R-:W5:Y:S01]  /*0570*/  LDG.E R8, desc[UR6][R8.64] ;  /* 0x0000000608087981 */ /* 0x000f62000c1e1900 */
[----:B0-----:R-:W-:-:S03]  /*0580*/  IMAD.WIDE.U32 R2, R24, 0x4, R6 ;  /* 0x0000000418027825 */ /* 0x001fc600078e0006 */
[----:B------:R-:W5:Y:S01]  /*0590*/  LDG.E R22, desc[UR6][R4.64+0x30] ;  /* 0x0000300604167981 */ /* 0x000f62000c1e1900 */
[----:B------:R-:W-:-:S03]  /*05a0*/  IMAD.WIDE.U32 R6, R26, 0x4, R6 ;  /* 0x000000041a067825 */ /* 0x000fc600078e0006 */
[----:B------:R-:W5:Y:S04]  /*05b0*/  LDG.E R12, desc[UR6][R12.64] ;  /* 0x000000060c0c7981 */ /* 0x000f68000c1e1900 */
[----:B------:R-:W5:Y:S04]  /*05c0*/  LDG.E R21, desc[UR6][R4.64+0x34] ;  /* 0x0000340604157981 */ /* 0x000f68000c1e1900 */
[----:B------:R-:W5:Y:S04]  /*05d0*/  LDG.E R2, desc[UR6][R2.64] ;  /* 0x0000000602027981 */ /* 0x000f68000c1e1900 */
[----:B------:R-:W5:Y:S04]  /*05e0*/  LDG.E R24, desc[UR6][R4.64+0x38] ;  /* 0x0000380604187981 */ /* 0x000f68000c1e1900 */
[----:B------:R-:W5:Y:S04]  /*05f0*/  LDG.E R6, desc[UR6][R6.64] ;  /* 0x0000000606067981 */ /* 0x000f68000c1e1900 */
[----:B------:R-:W5:Y:S01]  /*0600*/  LDG.E R26, desc[UR6][R4.64+0x3c] ;  /* 0x00003c06041a7981 */ /* 0x000f62000c1e1900 */
[----:B------:R-:W-:-:S04]  /*0610*/  IADD3 R15, PT, PT, R15, 0x10, RZ ;  /* 0x000000100f0f7810 */ /* 0x000fc80007ffe0ff */
[----:B------:R-:W-:Y:S01]  /*0620*/  ISETP.NE.AND P0, PT, R15, R17, PT ;  /* 0x000000110f00720c */ /* 0x000fe20003f05270 */
[----:B--2---:R-:W-:-:S04]  /*0630*/  FFMA R19, R0, R19, R29 ;  /* 0x0000001300137223 */ /* 0x004fc8000000001d */
[----:B---3--:R-:W-:-:S04]  /*0640*/  FFMA R19, R10, R23, R19 ;  /* 0x000000170a137223 */ /* 0x008fc80000000013 */
[----:B----4-:R-:W-:-:S04]  /*0650*/  FFMA R16, R16, R25, R19 ;  /* 0x0000001910107223 */ /* 0x010fc80000000013 */
[----:B------:R-:W-:-:S04]  /*0660*/  FFMA R11, R11, R20, R16 ;  /* 0x000000140b0b7223 */ /* 0x000fc80000000010 */
[----:B-----5:R-:W-:-:S04]  /*0670*/  FFMA R11, R18, R27, R11 ;  /* 0x0000001b120b7223 */ /* 0x020fc8000000000b */
[----:B------:R-:W-:-:S04]  /*0680*/  FFMA R11, R8, R22, R11 ;  /* 0x00000016080b7223 */ /* 0x000fc8000000000b */
[----:B------:R-:W-:-:S04]  /*0690*/  FFMA R11, R12, R21, R11 ;  /* 0x000000150c0b7223 */ /* 0x000fc8000000000b */
[----:B------:R-:W-:-:S04]  /*06a0*/  FFMA R11, R2, R24, R11 ;  /* 0x00000018020b7223 */ /* 0x000fc8000000000b */
[----:B------:R-:W-:Y:S01]  /*06b0*/  FFMA R0, R6, R26, R11 ;  /* 0x0000001a06007223 */ /* 0x000fe2000000000b */
[----:B------:R-:W-:Y:S06]  /*06c0*/  @P0 BRA `(.L_x_2) ;  /* 0xfffffff800a80947 */ /* 0x000fec000383ffff */
.L_x_1:
[----:B------:R-:W-:Y:S05]  /*06d0*/  BRA.U !UP1, `(.L_x_0) ;  /* 0x0000000509847547 */ /* 0x000fea000b800000 */
[----:B------:R-:W-:Y:S02]  /*06e0*/  UISETP.GE.U32.AND UP0, UPT, UR4, 0x8, UPT ;  /* 0x000000080400788c */ /* 0x000fe4000bf06070 */
[----:B------:R-:W-:-:S04]  /*06f0*/  ULOP3.LUT UR5, UR8, 0x7, URZ, 0xc0, !UPT ;  /* 0x0000000708057892 */ /* 0x000fc8000f8ec0ff */
[----:B------:R-:W-:-:S03]  /*0700*/  UISETP.NE.AND UP1, UPT, UR5, URZ, UPT ;  /* 0x000000ff0500728c */ /* 0x000fc6000bf25270 */
[----:B------:R-:W-:Y:S08]  /*0710*/  BRA.U !UP0, `(.L_x_3) ;  /* 0x0000000108b07547 */ /* 0x000ff0000b800000 */
[----:B------:R-:W0:Y:S01]  /*0720*/  LDC.64 R4, c[0x0][0x380] ;  /* 0x0000e000ff047b82 */ /* 0x000e220000000a00 */
[----:B------:R-:W-:-:S05]  /*0730*/  IMAD R11, R14, UR8, R17 ;  /* 0x000000080e0b7c24 */ /* 0x000fca000f8e0211 */
[C---:B------:R-:W-:Y:S02]  /*0740*/  IADD3 R9, PT, PT, R11.reuse, 0x1, RZ ;  /* 0x000000010b097810 */ /* 0x040fe40007ffe0ff */
[----:B------:R-:W1:Y:S01]  /*0750*/  LDC.64 R2, c[0x0][0x388] ;  /* 0x0000e200ff027b82 */ /* 0x000e620000000a00 */
[C---:B------:R-:W-:Y:S02]  /*0760*/  IADD3 R29, PT, PT, R11.reuse, 0x2, RZ ;  /* 0x000000020b1d7810 */ /* 0x040fe40007ffe0ff */
[C---:B------:R-:W-:Y:S02]  /*0770*/  IADD3 R21, PT, PT, R11.reuse, 0x3, RZ ;  /* 0x000000030b157810 */ /* 0x040fe40007ffe0ff */
[C---:B------:R-:W-:Y:S01]  /*0780*/  IADD3 R25, PT, PT, R11.reuse, 0x4, RZ ;  /* 0x000000040b197810 */ /* 0x040fe20007ffe0ff */
[----:B0-----:R-:W-:-:S04]  /*0790*/  IMAD.WIDE.U32 R6, R11, 0x4, R4 ;  /* 0x000000040b067825 */ /* 0x001fc800078e0004 */
[----:B------:R-:W-:Y:S01]  /*07a0*/  IMAD.WIDE.U32 R8, R9, 0x4, R4 ;  /* 0x0000000409087825 */ /* 0x000fe200078e0004 */
[----:B------:R0:W2:Y:S03]  /*07b0*/  LDG.E R15, desc[UR6][R6.64] ;  /* 0x00000006060f7981 */ /* 0x0000a6000c1e1900 */
[----:B-1----:R-:W-:Y:S01]  /*07c0*/  IMAD.WIDE.U32 R2, R17, 0x4, R2 ;  /* 0x0000000411027825 */ /* 0x002fe200078e0002 */
[----:B------:R1:W3:Y:S04]  /*07d0*/  LDG.E R12, desc[UR6][R8.64] ;  /* 0x00000006080c7981 */ /* 0x0002e8000c1e1900 */
[----:B------:R-:W2:Y:S01]  /*07e0*/  LDG.E R13, desc[UR6][R2.64] ;  /* 0x00000006020d7981 */ /* 0x000ea2000c1e1900 */
[----:B------:R-:W-:-:S03]  /*07f0*/  IMAD.WIDE.U32 R28, R29, 0x4, R4 ;  /* 0x000000041d1c7825 */ /* 0x000fc600078e0004 */
[----:B------:R-:W3:Y:S01]  /*0800*/  LDG.E R19, desc[UR6][R2.64+0x4] ;  /* 0x0000040602137981 */ /* 0x000ee2000c1e1900 */
[--C-:B------:R-:W-:Y:S01]  /*0810*/  IMAD.WIDE.U32 R20, R21, 0x4, R4.reuse ;  /* 0x0000000415147825 */ /* 0x100fe200078e0004 */
[----:B------:R-:W-:Y:S02]  /*0820*/  IADD3 R27, PT, PT, R11, 0x5, RZ ;  /* 0x000000050b1b7810 */ /* 0x000fe40007ffe0ff */
[----:B------:R-:W4:Y:S01]  /*0830*/  LDG.E R16, desc[UR6][R28.64] ;  /* 0x000000061c107981 */ /* 0x000f22000c1e1900 */
[----:B0-----:R-:W-:-:S03]  /*0840*/  IMAD.WIDE.U32 R6, R25, 0x4, R4 ;  /* 0x0000000419067825 */ /* 0x001fc600078e0004 */
[----:B------:R-:W4:Y:S01]  /*0850*/  LDG.E R23, desc[UR6][R2.64+0x8] ;  /* 0x0000080602177981 */ /* 0x000f22000c1e1900 */
[----:B------:R-:W-:Y:S01]  /*0860*/  IADD3 R10, PT, PT, R11, 0x6, RZ ;  /* 0x000000060b0a7810 */ /* 0x000fe20007ffe0ff */
[--C-:B-1----:R-:W-:Y:S02]  /*0870*/  IMAD.WIDE.U32 R8, R27, 0x4, R4.reuse ;  /* 0x000000041b087825 */ /* 0x102fe400078e0004 */
[----:B------:R-:W5:Y:S04]  /*0880*/  LDG.E R20, desc[UR6][R20.64] ;  /* 0x0000000614147981 */ /* 0x000f68000c1e1900 */
[----:B------:R-:W5:Y:S01]  /*0890*/  LDG.E R25, desc[UR6][R2.64+0xc] ;  /* 0x00000c0602197981 */ /* 0x000f62000c1e1900 */
[----:B------:R-:W-:Y:S01]  /*08a0*/  IADD3 R18, PT, PT, R11, 0x7, RZ ;  /* 0x000000070b127810 */ /* 0x000fe20007ffe0ff */
[----:B------:R-:W-:-:S02]  /*08b0*/  IMAD.WIDE.U32 R10, R10, 0x4, R4 ;  /* 0x000000040a0a7825 */ /* 0x000fc400078e0004 */
[----:B------:R-:W5:Y:S04]  /*08c0*/  LDG.E R6, desc[UR6][R6.64] ;  /* 0x0000000606067981 */ /* 0x000f68000c1e1900 */
        /* <DEDUP_REMOVED lines=8> */
[----:B------:R-:W-:Y:S01]  /*0950*/  IADD3 R17, PT, PT, R17, 0x8, RZ ;  /* 0x0000000811117810 */ /* 0x000fe20007ffe0ff */
[----:B--2---:R-:W-:-:S04]  /*0960*/  FFMA R13, R15, R13, R0 ;  /* 0x0000000d0f0d7223 */ /* 0x004fc80000000000 */
[----:B---3--:R-:W-:-:S04]  /*0970*/  FFMA R13, R12, R19, R13 ;  /* 0x000000130c0d7223 */ /* 0x008fc8000000000d */
[----:B----4-:R-:W-:-:S04]  /*0980*/  FFMA R13, R16, R23, R13 ;  /* 0x00000017100d7223 */ /* 0x010fc8000000000d */
[----:B-----5:R-:W-:-:S04]  /*0990*/  FFMA R13, R20, R25, R13 ;  /* 0x00000019140d7223 */ /* 0x020fc8000000000d */
[----:B------:R-:W-:-:S04]  /*09a0*/  FFMA R13, R6, R27, R13 ;  /* 0x0000001b060d7223 */ /* 0x000fc8000000000d */
[----:B------:R-:W-:-:S04]  /*09b0*/  FFMA R8, R8, R29, R13 ;  /* 0x0000001d08087223 */ /* 0x000fc8000000000d */
[----:B------:R-:W-:-:S04]  /*09c0*/  FFMA R8, R11, R18, R8 ;  /* 0x000000120b087223 */ /* 0x000fc80000000008 */
[----:B------:R-:W-:-:S07]  /*09d0*/  FFMA R0, R5, R21, R8 ;  /* 0x0000001505007223 */ /* 0x000fce0000000008 */
.L_x_3:
        /* <DEDUP_REMOVED lines=15> */
[----:B------:R-:W3:Y:S02]  /*0ad0*/  LDG.E R8, desc[UR6][R8.64] ;  /* 0x0000000608087981 */ /* 0x000ee4000c1e1900 */
[--C-:B------:R-:W-:Y:S02]  /*0ae0*/  IMAD.WIDE.U32 R10, R13, 0x4, R4.reuse ;  /* 0x000000040d0a7825 */ /* 0x100fe400078e0004 */
[----:B------:R-:W2:Y:S02]  /*0af0*/  LDG.E R12, desc[UR6][R2.64] ;  /* 0x00000006020c7981 */ /* 0x000ea4000c1e1900 */
[----:B------:R-:W-:-:S02]  /*0b00*/  IMAD.WIDE.U32 R4, R15, 0x4, R4 ;  /* 0x000000040f047825 */ /* 0x000fc400078e0004 */
[----:B------:R-:W3:Y:S04]  /*0b10*/  LDG.E R13, desc[UR6][R2.64+0x4] ;  /* 0x00000406020d7981 */ /* 0x000ee8000c1e1900 */
[----:B------:R-:W4:Y:S04]  /*0b20*/  LDG.E R10, desc[UR6][R10.64] ;  /* 0x000000060a0a7981 */ /* 0x000f28000c1e1900 */
[----:B------:R-:W4:Y:S04]  /*0b30*/  LDG.E R15, desc[UR6][R2.64+0x8] ;  /* 0x00000806020f7981 */ /* 0x000f28000c1e1900 */
[----:B------:R-:W5:Y:S04]  /*0b40*/  LDG.E R4, desc[UR6][R4.64] ;  /* 0x0000000604047981 */ /* 0x000f68000c1e1900 */
[----:B------:R-:W5:Y:S01]  /*0b50*/  LDG.E R16, desc[UR6][R2.64+0xc] ;  /* 0x00000c0602107981 */ /* 0x000f62000c1e1900 */
[----:B------:R-:W-:Y:S01]  /*0b60*/  IADD3 R17, PT, PT, R17, 0x4, RZ ;  /* 0x0000000411117810 */ /* 0x000fe20007ffe0ff */
[----:B--2---:R-:W-:-:S04]  /*0b70*/  FFMA R7, R7, R12, R0 ;  /* 0x0000000c07077223 */ /* 0x004fc80000000000 */
[----:B---3--:R-:W-:-:S04]  /*0b80*/  FFMA R7, R8, R13, R7 ;  /* 0x0000000d08077223 */ /* 0x008fc80000000007 */
[----:B----4-:R-:W-:-:S04]  /*0b90*/  FFMA R7, R10, R15, R7 ;  /* 0x0000000f0a077223 */ /* 0x010fc80000000007 */
[----:B-----5:R-:W-:-:S07]  /*0ba0*/  FFMA R0, R4, R16, R7 ;  /* 0x0000001004007223 */ /* 0x020fce0000000007 */
.L_x_4:
[----:B------:R-:W-:Y:S05]  /*0bb0*/  BRA.U !UP1, `(.L_x_0) ;  /* 0x00000001094c7547 */ /* 0x000fea000b800000 */
[----:B------:R-:W0:Y:S01]  /*0bc0*/  LDC.64 R2, c[0x0][0x388] ;  /* 0x0000e200ff027b82 */ /* 0x000e220000000a00 */
[----:B------:R-:W-:-:S07]  /*0bd0*/  UIADD3 UR4, UPT, UPT, -UR4, URZ, URZ ;  /* 0x000000ff04047290 */ /* 0x000fce000fffe1ff */
[----:B------:R-:W1:Y:S01]  /*0be0*/  LDC.64 R6, c[0x0][0x380] ;  /* 0x0000e000ff067b82 */ /* 0x000e620000000a00 */
[----:B0-----:R-:W-:-:S04]  /*0bf0*/  IMAD.WIDE.U32 R2, R17, 0x4, R2 ;  /* 0x0000000411027825 */ /* 0x001fc800078e0002 */
[----:B------:R-:W-:Y:S01]  /*0c00*/  IMAD R17, R14, UR8, R17 ;  /* 0x000000080e117c24 */ /* 0x000fe2000f8e0211 */
[----:B------:R-:W-:Y:S02]  /*0c10*/  MOV R8, R2 ;  /* 0x0000000200087202 */ /* 0x000fe40000000f00 */
[----:B------:R-:W-:-:S07]  /*0c20*/  MOV R9, R3 ;  /* 0x0000000300097202 */ /* 0x000fce0000000f00 */
.L_x_5:
[----:B-1----:R-:W-:Y:S01]  /*0c30*/  IMAD.WIDE.U32 R2, R17, 0x4, R6 ;  /* 0x0000000411027825 */ /* 0x002fe200078e0006 */
[----:B------:R-:W-:Y:S02]  /*0c40*/  MOV R4, R8 ;  /* 0x0000000800047202 */ /* 0x000fe40000000f00 */
[----:B------:R-:W-:-:S03]  /*0c50*/  MOV R5, R9 ;  /* 0x0000000900057202 */ /* 0x000fc60000000f00 */
[----:B------:R-:W2:Y:S04]  /*0c60*/  LDG.E R3, desc[UR6][R2.64] ;  /* 0x0000000602037981 */ /* 0x000ea8000c1e1900 */
[----:B------:R-:W2:Y:S01]  /*0c70*/  LDG.E R4, desc[UR6][R4.64] ;  /* 0x0000000604047981 */ /* 0x000ea2000c1e1900 */
[----:B------:R-:W-:Y:S01]  /*0c80*/  UIADD3 UR4, UPT, UPT, UR4, 0x1, URZ ;  /* 0x0000000104047890 */ /* 0x000fe2000fffe0ff */
[----:B------:R-:W-:Y:S02]  /*0c90*/  IADD3 R8, P0, PT, R8, 0x4, RZ ;  /* 0x0000000408087810 */ /* 0x000fe40007f1e0ff */
[----:B------:R-:W-:Y:S01]  /*0ca0*/  IADD3 R17, PT, PT, R17, 0x1, RZ ;  /* 0x0000000111117810 */ /* 0x000fe20007ffe0ff */
[----:B------:R-:W-:Y:S01]  /*0cb0*/  UISETP.NE.AND UP0, UPT, UR4, URZ, UPT ;  /* 0x000000ff0400728c */ /* 0x000fe2000bf05270 */
[----:B------:R-:W-:Y:S01]  /*0cc0*/  IADD3.X R9, PT, PT, RZ, R9, RZ, P0, !PT ;  /* 0x00000009ff097210 */ /* 0x000fe200007fe4ff */
[----:B--2---:R-:W-:-:S07]  /*0cd0*/  FFMA R0, R3, R4, R0 ;  /* 0x0000000403007223 */ /* 0x004fce0000000000 */
[----:B------:R-:W-:Y:S05]  /*0ce0*/  BRA.U UP0, `(.L_x_5) ;  /* 0xfffffffd00d07547 */ /* 0x000fea000b83ffff */
.L_x_0:
[----:B------:R-:W0:Y:S02]  /*0cf0*/  LDC.64 R2, c[0x0][0x390] ;  /* 0x0000e400ff027b82 */ /* 0x000e240000000a00 */
[----:B0-----:R-:W-:-:S05]  /*0d00*/  IMAD.WIDE.U32 R14, R14, 0x4, R2 ;  /* 0x000000040e0e7825 */ /* 0x001fca00078e0002 */
[----:B------:R-:W-:Y:S01]  /*0d10*/  STG.E desc[UR6][R14.64], R0 ;  /* 0x000000000e007986 */ /* 0x000fe2000c101906 */
[----:B------:R-:W-:Y:S05]  /*0d20*/  EXIT ;  /* 0x000000000000794d */ /* 0x000fea0003800000 */
.L_x_6:
[----:B------:R-:W-:-:S00]  /*0d30*/  BRA `(.L_x_6) ;  /* 0xfffffffc00fc7947 */ /* 0x000fc0000383ffff */
[----:B------:R-:W-:-:S00]  /*0d40*/  NOP ;  /* 0x0000000000007918 */ /* 0x000fc00000000000 */
        /* <DEDUP_REMOVED lines=11> */
.L_x_7:


//--------------------- .nv.shared.reserved.0     --------------------------
	.section	.nv.shared.reserved.0,"aw",@nobits
	.weak		__nv_reservedSMEM_offset_0_alias
	.size		__nv_reservedSMEM_offset_0_alias, 0, 64
	.other		__nv_reservedSMEM_offset_0_alias,@"STO_CUDA_RESERVED_SHARED STV_DEFAULT"
__nv_reservedSMEM_offset_0_alias:
	.zero		0
	.zero		64


//--------------------- .nv.constant0._Z22matrixVectorMultKernelPKfS0_Pfjj --------------------------
	.section	.nv.constant0._Z22matrixVectorMultKernelPKfS0_Pfjj,"a",@progbits
	.sectionflags	@""
	.align	4
.nv.constant0._Z22matrixVectorMultKernelPKfS0_Pfjj:
	.zero		928


//--------------------- SYMBOLS --------------------------

	.type		.nv.reservedSmem.offset0,@object
	.size		.nv.reservedSmem.offset0,0x4
